//
// Generated by NVIDIA NVVM Compiler
//
// Compiler Build ID: CL-36424714
// Cuda compilation tools, release 13.0, V13.0.88
// Based on NVVM 20.0.0
//

.version 9.0
.target sm_100
.address_size 64

	// .globl	_Z10matmul_gpuPdS_S_i

.visible .entry _Z10matmul_gpuPdS_S_i(
	.param .u64 .ptr .align 1 _Z10matmul_gpuPdS_S_i_param_0,
	.param .u64 .ptr .align 1 _Z10matmul_gpuPdS_S_i_param_1,
	.param .u64 .ptr .align 1 _Z10matmul_gpuPdS_S_i_param_2,
	.param .u32 _Z10matmul_gpuPdS_S_i_param_3
)
{
	.reg .pred 	%p<10>;
	.reg .b32 	%r<74>;
	.reg .b32 	%f<37>;
	.reg .b64 	%rd<61>;
	.reg .b64 	%fd<65>;

	ld.param.u64 	%rd7, [_Z10matmul_gpuPdS_S_i_param_0];
	ld.param.u64 	%rd8, [_Z10matmul_gpuPdS_S_i_param_1];
	ld.param.u64 	%rd6, [_Z10matmul_gpuPdS_S_i_param_2];
	ld.param.u32 	%r40, [_Z10matmul_gpuPdS_S_i_param_3];
	cvta.to.global.u64 	%rd1, %rd8;
	cvta.to.global.u64 	%rd2, %rd7;
	mov.u32 	%r41, %ctaid.x;
	mov.u32 	%r42, %ctaid.y;
	mov.u32 	%r1, %tid.x;
	mov.u32 	%r43, %tid.y;
	mul.lo.s32 	%r44, %r40, %r42;
	shl.b32 	%r45, %r44, 4;
	mad.lo.s32 	%r2, %r40, %r43, %r45;
	shl.b32 	%r3, %r41, 4;
	add.s32 	%r4, %r3, %r1;
	setp.lt.s32 	%p1, %r40, 1;
	mov.f64 	%fd64, 0d0000000000000000;
	@%p1 bra 	$L__BB0_13;
	and.b32  	%r5, %r40, 7;
	setp.lt.u32 	%p2, %r40, 8;
	mov.f32 	%f36, 0f00000000;
	mov.b32 	%r72, 0;
	@%p2 bra 	$L__BB0_4;
	and.b32  	%r72, %r40, 2147483640;
	neg.s32 	%r70, %r72;
	add.s32 	%r47, %r1, %r40;
	add.s32 	%r69, %r47, %r3;
	shl.b32 	%r9, %r40, 3;
	shl.b32 	%r48, %r40, 1;
	add.s32 	%r68, %r4, %r48;
	mad.lo.s32 	%r67, %r40, 3, %r4;
	shl.b32 	%r49, %r40, 2;
	add.s32 	%r66, %r4, %r49;
	mad.lo.s32 	%r65, %r40, 5, %r4;
	mad.lo.s32 	%r64, %r40, 6, %r4;
	mad.lo.s32 	%r63, %r40, 7, %r4;
	mul.wide.u32 	%rd9, %r2, 8;
	add.s64 	%rd10, %rd9, %rd2;
	add.s64 	%rd60, %rd10, 32;
	mov.f32 	%f36, 0f00000000;
	mov.u32 	%r62, %r4;
$L__BB0_3:
	.pragma "nounroll";
	ld.global.f64 	%fd4, [%rd60+-32];
	mul.wide.u32 	%rd11, %r62, 8;
	add.s64 	%rd12, %rd1, %rd11;
	ld.global.f64 	%fd5, [%rd12];
	cvt.f64.f32 	%fd6, %f36;
	fma.rn.f64 	%fd7, %fd4, %fd5, %fd6;
	cvt.rn.f32.f64 	%f16, %fd7;
	ld.global.f64 	%fd8, [%rd60+-24];
	mul.wide.u32 	%rd13, %r69, 8;
	add.s64 	%rd14, %rd1, %rd13;
	ld.global.f64 	%fd9, [%rd14];
	cvt.f64.f32 	%fd10, %f16;
	fma.rn.f64 	%fd11, %fd8, %fd9, %fd10;
	cvt.rn.f32.f64 	%f17, %fd11;
	ld.global.f64 	%fd12, [%rd60+-16];
	mul.wide.u32 	%rd15, %r68, 8;
	add.s64 	%rd16, %rd1, %rd15;
	ld.global.f64 	%fd13, [%rd16];
	cvt.f64.f32 	%fd14, %f17;
	fma.rn.f64 	%fd15, %fd12, %fd13, %fd14;
	cvt.rn.f32.f64 	%f18, %fd15;
	ld.global.f64 	%fd16, [%rd60+-8];
	mul.wide.u32 	%rd17, %r67, 8;
	add.s64 	%rd18, %rd1, %rd17;
	ld.global.f64 	%fd17, [%rd18];
	cvt.f64.f32 	%fd18, %f18;
	fma.rn.f64 	%fd19, %fd16, %fd17, %fd18;
	cvt.rn.f32.f64 	%f19, %fd19;
	ld.global.f64 	%fd20, [%rd60];
	mul.wide.u32 	%rd19, %r66, 8;
	add.s64 	%rd20, %rd1, %rd19;
	ld.global.f64 	%fd21, [%rd20];
	cvt.f64.f32 	%fd22, %f19;
	fma.rn.f64 	%fd23, %fd20, %fd21, %fd22;
	cvt.rn.f32.f64 	%f20, %fd23;
	ld.global.f64 	%fd24, [%rd60+8];
	mul.wide.u32 	%rd21, %r65, 8;
	add.s64 	%rd22, %rd1, %rd21;
	ld.global.f64 	%fd25, [%rd22];
	cvt.f64.f32 	%fd26, %f20;
	fma.rn.f64 	%fd27, %fd24, %fd25, %fd26;
	cvt.rn.f32.f64 	%f21, %fd27;
	ld.global.f64 	%fd28, [%rd60+16];
	mul.wide.u32 	%rd23, %r64, 8;
	add.s64 	%rd24, %rd1, %rd23;
	ld.global.f64 	%fd29, [%rd24];
	cvt.f64.f32 	%fd30, %f21;
	fma.rn.f64 	%fd31, %fd28, %fd29, %fd30;
	cvt.rn.f32.f64 	%f22, %fd31;
	ld.global.f64 	%fd32, [%rd60+24];
	mul.wide.u32 	%rd25, %r63, 8;
	add.s64 	%rd26, %rd1, %rd25;
	ld.global.f64 	%fd33, [%rd26];
	cvt.f64.f32 	%fd34, %f22;
	fma.rn.f64 	%fd35, %fd32, %fd33, %fd34;
	cvt.rn.f32.f64 	%f36, %fd35;
	add.s32 	%r70, %r70, 8;
	add.s32 	%r69, %r69, %r9;
	add.s32 	%r68, %r68, %r9;
	add.s32 	%r67, %r67, %r9;
	add.s32 	%r66, %r66, %r9;
	add.s32 	%r65, %r65, %r9;
	add.s32 	%r64, %r64, %r9;
	add.s32 	%r63, %r63, %r9;
	add.s32 	%r62, %r62, %r9;
	add.s64 	%rd60, %rd60, 64;
	setp.ne.s32 	%p3, %r70, 0;
	@%p3 bra 	$L__BB0_3;
$L__BB0_4:
	setp.eq.s32 	%p4, %r5, 0;
	@%p4 bra 	$L__BB0_12;
	and.b32  	%r35, %r40, 3;
	setp.lt.u32 	%p5, %r5, 4;
	@%p5 bra 	$L__BB0_7;
	add.s32 	%r50, %r2, %r72;
	mul.wide.u32 	%rd27, %r50, 8;
	add.s64 	%rd28, %rd2, %rd27;
	ld.global.f64 	%fd36, [%rd28];
	mad.lo.s32 	%r51, %r72, %r40, %r4;
	mul.wide.u32 	%rd29, %r51, 8;
	add.s64 	%rd30, %rd1, %rd29;
	ld.global.f64 	%fd37, [%rd30];
	cvt.f64.f32 	%fd38, %f36;
	fma.rn.f64 	%fd39, %fd36, %fd37, %fd38;
	cvt.rn.f32.f64 	%f24, %fd39;
	cvt.u64.u32 	%rd31, %r2;
	cvt.u64.u32 	%rd32, %r72;
	add.s64 	%rd33, %rd31, %rd32;
	shl.b64 	%rd34, %rd33, 3;
	add.s64 	%rd35, %rd2, %rd34;
	ld.global.f64 	%fd40, [%rd35+8];
	add.s32 	%r52, %r51, %r40;
	mul.wide.u32 	%rd36, %r52, 8;
	add.s64 	%rd37, %rd1, %rd36;
	ld.global.f64 	%fd41, [%rd37];
	cvt.f64.f32 	%fd42, %f24;
	fma.rn.f64 	%fd43, %fd40, %fd41, %fd42;
	cvt.rn.f32.f64 	%f25, %fd43;
	ld.global.f64 	%fd44, [%rd35+16];
	add.s32 	%r53, %r52, %r40;
	mul.wide.u32 	%rd38, %r53, 8;
	add.s64 	%rd39, %rd1, %rd38;
	ld.global.f64 	%fd45, [%rd39];
	cvt.f64.f32 	%fd46, %f25;
	fma.rn.f64 	%fd47, %fd44, %fd45, %fd46;
	cvt.rn.f32.f64 	%f26, %fd47;
	ld.global.f64 	%fd48, [%rd35+24];
	add.s32 	%r54, %r53, %r40;
	mul.wide.u32 	%rd40, %r54, 8;
	add.s64 	%rd41, %rd1, %rd40;
	ld.global.f64 	%fd49, [%rd41];
	cvt.f64.f32 	%fd50, %f26;
	fma.rn.f64 	%fd51, %fd48, %fd49, %fd50;
	cvt.rn.f32.f64 	%f36, %fd51;
	add.s32 	%r72, %r72, 4;
$L__BB0_7:
	setp.eq.s32 	%p6, %r35, 0;
	@%p6 bra 	$L__BB0_12;
	setp.eq.s32 	%p7, %r35, 1;
	@%p7 bra 	$L__BB0_10;
	add.s32 	%r55, %r2, %r72;
	mul.wide.u32 	%rd42, %r55, 8;
	add.s64 	%rd43, %rd2, %rd42;
	ld.global.f64 	%fd52, [%rd43];
	mad.lo.s32 	%r56, %r72, %r40, %r4;
	mul.wide.u32 	%rd44, %r56, 8;
	add.s64 	%rd45, %rd1, %rd44;
	ld.global.f64 	%fd53, [%rd45];
	cvt.f64.f32 	%fd54, %f36;
	fma.rn.f64 	%fd55, %fd52, %fd53, %fd54;
	cvt.rn.f32.f64 	%f28, %fd55;
	cvt.u64.u32 	%rd46, %r2;
	cvt.u64.u32 	%rd47, %r72;
	add.s64 	%rd48, %rd46, %rd47;
	shl.b64 	%rd49, %rd48, 3;
	add.s64 	%rd50, %rd2, %rd49;
	ld.global.f64 	%fd56, [%rd50+8];
	add.s32 	%r57, %r56, %r40;
	mul.wide.u32 	%rd51, %r57, 8;
	add.s64 	%rd52, %rd1, %rd51;
	ld.global.f64 	%fd57, [%rd52];
	cvt.f64.f32 	%fd58, %f28;
	fma.rn.f64 	%fd59, %fd56, %fd57, %fd58;
	cvt.rn.f32.f64 	%f36, %fd59;
	add.s32 	%r72, %r72, 2;
$L__BB0_10:
	and.b32  	%r58, %r40, 1;
	setp.eq.b32 	%p8, %r58, 1;
	not.pred 	%p9, %p8;
	@%p9 bra 	$L__BB0_12;
	add.s32 	%r59, %r2, %r72;
	mul.wide.u32 	%rd53, %r59, 8;
	add.s64 	%rd54, %rd2, %rd53;
	ld.global.f64 	%fd60, [%rd54];
	mad.lo.s32 	%r60, %r72, %r40, %r4;
	mul.wide.u32 	%rd55, %r60, 8;
	add.s64 	%rd56, %rd1, %rd55;
	ld.global.f64 	%fd61, [%rd56];
	cvt.f64.f32 	%fd62, %f36;
	fma.rn.f64 	%fd63, %fd60, %fd61, %fd62;
	cvt.rn.f32.f64 	%f36, %fd63;
$L__BB0_12:
	cvt.f64.f32 	%fd64, %f36;
$L__BB0_13:
	cvta.to.global.u64 	%rd57, %rd6;
	add.s32 	%r61, %r2, %r4;
	mul.wide.s32 	%rd58, %r61, 8;
	add.s64 	%rd59, %rd57, %rd58;
	st.global.f64 	[%rd59], %fd64;
	ret;

}


// ===== COMPILED SASS (sm_100) =====

	.target	sm_100

	.elftype	@"ET_EXEC"


//--------------------- .note.nv.tkinfo           --------------------------
	.section	.note.nv.tkinfo,"",@"SHT_NOTE"
	.sectionflags	@"SHF_NOTE_NV_TKINFO"
	.tkinfo
        /*0018*/ 	.word	0x00000002
        /*0030*/ 	.string	""
        /*0030*/ 	.string	"ptxas"
        /*0030*/ 	.string	"Cuda compilation tools, release 13.0, V13.0.88"
        /*0030*/ 	.string	"Build cuda_13.0.r13.0/compiler.36424714_0"
        /*0030*/ 	.string	"-arch sm_100 -m 64 "



//--------------------- .note.nv.cuinfo           --------------------------
	.section	.note.nv.cuinfo,"",@"SHT_NOTE"
	.sectionflags	@"SHF_NOTE_NV_CUINFO"
        /*0018*/ 	.short	0x0002
        /*001a*/ 	.short	0x0064
        /*001c*/ 	.short	0x0082
	.zero		2


//--------------------- .nv.info                  --------------------------
	.section	.nv.info,"",@"SHT_CUDA_INFO"
	.align	4


	//----- nvinfo : EIATTR_REGCOUNT
	.align		4
        /*0000*/ 	.byte	0x04, 0x2f
        /*0002*/ 	.short	(.L_1 - .L_0)
	.align		4
.L_0:
        /*0004*/ 	.word	index@(_Z10matmul_gpuPdS_S_i)
        /*0008*/ 	.word	0x00000020


	//----- nvinfo : EIATTR_FRAME_SIZE
	.align		4
.L_1:
        /*000c*/ 	.byte	0x04, 0x11
        /*000e*/ 	.short	(.L_3 - .L_2)
	.align		4
.L_2:
        /*0010*/ 	.word	index@(_Z10matmul_gpuPdS_S_i)
        /*0014*/ 	.word	0x00000000


	//----- nvinfo : EIATTR_MIN_STACK_SIZE
	.align		4
.L_3:
        /*0018*/ 	.byte	0x04, 0x12
        /*001a*/ 	.short	(.L_5 - .L_4)
	.align		4
.L_4:
        /*001c*/ 	.word	index@(_Z10matmul_gpuPdS_S_i)
        /*0020*/ 	.word	0x00000000
.L_5:


//--------------------- .nv.compat                --------------------------
	.section	.nv.compat,"",@"SHT_CUDA_COMPAT_INFO"
	.align	4
        /*0000*/ 	.byte	0x02, 0x09, 0x00, 0x00, 0x02, 0x02, 0x01, 0x00, 0x02, 0x05, 0x05, 0x00, 0x03, 0x07, 0x01, 0x01
        /*0010*/ 	.byte	0x02, 0x03, 0x00, 0x00, 0x02, 0x06, 0x01, 0x00, 0x04, 0x0b, 0x08, 0x00, 0x01, 0x00, 0x00, 0x00
        /*0020*/ 	.byte	0x00, 0x00, 0x00, 0x00


//--------------------- .nv.info._Z10matmul_gpuPdS_S_i --------------------------
	.section	.nv.info._Z10matmul_gpuPdS_S_i,"",@"SHT_CUDA_INFO"
	.sectionflags	@""
	.align	4


	//----- nvinfo : EIATTR_CUDA_API_VERSION
	.align		4
        /*0000*/ 	.byte	0x04, 0x37
        /*0002*/ 	.short	(.L_7 - .L_6)
.L_6:
        /*0004*/ 	.word	0x00000082


	//----- nvinfo : EIATTR_KPARAM_INFO
	.align		4
.L_7:
        /*0008*/ 	.byte	0x04, 0x17
        /*000a*/ 	.short	(.L_9 - .L_8)
.L_8:
        /*000c*/ 	.word	0x00000000
        /*0010*/ 	.short	0x0003
        /*0012*/ 	.short	0x0018
        /*0014*/ 	.byte	0x00, 0xf0, 0x11, 0x00


	//----- nvinfo : EIATTR_KPARAM_INFO
	.align		4
.L_9:
        /*0018*/ 	.byte	0x04, 0x17
        /*001a*/ 	.short	(.L_11 - .L_10)
.L_10:
        /*001c*/ 	.word	0x00000000
        /*0020*/ 	.short	0x0002
        /*0022*/ 	.short	0x0010
        /*0024*/ 	.byte	0x00, 0xf5, 0x21, 0x00


	//----- nvinfo : EIATTR_KPARAM_INFO
	.align		4
.L_11:
        /*0028*/ 	.byte	0x04, 0x17
        /*002a*/ 	.short	(.L_13 - .L_12)
.L_12:
        /*002c*/ 	.word	0x00000000
        /*0030*/ 	.short	0x0001
        /*0032*/ 	.short	0x0008
        /*0034*/ 	.byte	0x00, 0xf5, 0x21, 0x00


	//----- nvinfo : EIATTR_KPARAM_INFO
	.align		4
.L_13:
        /*0038*/ 	.byte	0x04, 0x17
        /*003a*/ 	.short	(.L_15 - .L_14)
.L_14:
        /*003c*/ 	.word	0x00000000
        /*0040*/ 	.short	0x0000
        /*0042*/ 	.short	0x0000
        /*0044*/ 	.byte	0x00, 0xf5, 0x21, 0x00


	//----- nvinfo : EIATTR_SPARSE_MMA_MASK
	.align		4
.L_15:
        /*0048*/ 	.byte	0x03, 0x50
        /*004a*/ 	.short	0x0000


	//----- nvinfo : EIATTR_MAXREG_COUNT
	.align		4
        /*004c*/ 	.byte	0x03, 0x1b
        /*004e*/ 	.short	0x00ff


	//----- nvinfo : EIATTR_MERCURY_ISA_VERSION
	.align		4
        /*0050*/ 	.byte	0x03, 0x5f
        /*0052*/ 	.short	0x0101


	//----- nvinfo : EIATTR_VRC_CTA_INIT_COUNT
	.align		4
        /*0054*/ 	.byte	0x02, 0x4a
	.zero		1
	.zero		1


	//----- nvinfo : EIATTR_EXIT_INSTR_OFFSETS
	.align		4
        /*0058*/ 	.byte	0x04, 0x1c
        /*005a*/ 	.short	(.L_17 - .L_16)


	//   ....[0]....
.L_16:
        /*005c*/ 	.word	0x00000bb0


	//----- nvinfo : EIATTR_CBANK_PARAM_SIZE
	.align		4
.L_17:
        /*0060*/ 	.byte	0x03, 0x19
        /*0062*/ 	.short	0x001c


	//----- nvinfo : EIATTR_PARAM_CBANK
	.align		4
        /*0064*/ 	.byte	0x04, 0x0a
        /*0066*/ 	.short	(.L_19 - .L_18)
	.align		4
.L_18:
        /*0068*/ 	.word	index@(.nv.constant0._Z10matmul_gpuPdS_S_i)
        /*006c*/ 	.short	0x0380
        /*006e*/ 	.short	0x001c


	//----- nvinfo : EIATTR_SW_WAR
	.align		4
.L_19:
        /*0070*/ 	.byte	0x04, 0x36
        /*0072*/ 	.short	(.L_21 - .L_20)
.L_20:
        /*0074*/ 	.word	0x00000008
.L_21:


//--------------------- .nv.callgraph             --------------------------
	.section	.nv.callgraph,"",@"SHT_CUDA_CALLGRAPH"
	.align	4
	.sectionentsize	8
	.align		4
        /*0000*/ 	.word	0x00000000
	.align		4
        /*0004*/ 	.word	0xffffffff
	.align		4
        /*0008*/ 	.word	0x00000000
	.align		4
        /*000c*/ 	.word	0xfffffffe
	.align		4
        /*0010*/ 	.word	0x00000000
	.align		4
        /*0014*/ 	.word	0xfffffffd
	.align		4
        /*0018*/ 	.word	0x00000000
	.align		4
        /*001c*/ 	.word	0xfffffffc


//--------------------- .text._Z10matmul_gpuPdS_S_i --------------------------
	.section	.text._Z10matmul_gpuPdS_S_i,"ax",@progbits
	.align	128
        .global         _Z10matmul_gpuPdS_S_i
        .type           _Z10matmul_gpuPdS_S_i,@function
        .size           _Z10matmul_gpuPdS_S_i,(.L_x_7 - _Z10matmul_gpuPdS_S_i)
        .other          _Z10matmul_gpuPdS_S_i,@"STO_CUDA_ENTRY STV_DEFAULT"
_Z10matmul_gpuPdS_S_i:
.text._Z10matmul_gpuPdS_S_i:
[----:B------:R-:W-:Y:S08]  /*0000*/  LDC R1, c[0x0][0x37c] ;  /* 0x0000df00ff017b82 */ /* 0x000ff00000000800 */
[----:B------:R-:W0:Y:S01]  /*0010*/  LDC R0, c[0x0][0x398] ;  /* 0x0000e600ff007b82 */ /* 0x000e220000000800 */
[----:B------:R-:W1:Y:S01]  /*0020*/  S2R R4, SR_TID.Y ;  /* 0x0000000000047919 */ /* 0x000e620000002200 */
[----:B------:R-:W-:Y:S01]  /*0030*/  CS2R R28, SRZ ;  /* 0x00000000001c7805 */ /* 0x000fe2000001ff00 */
[----:B------:R-:W2:Y:S05]  /*0040*/  S2R R6, SR_CTAID.X ;  /* 0x0000000000067919 */ /* 0x000eaa0000002500 */
[----:B------:R-:W3:Y:S01]  /*0050*/  S2UR UR4, SR_CTAID.Y ;  /* 0x00000000000479c3 */ /* 0x000ee20000002600 */
[----:B------:R-:W2:Y:S01]  /*0060*/  S2R R5, SR_TID.X ;  /* 0x0000000000057919 */ /* 0x000ea20000002100 */
[C---:B0-----:R-:W-:Y:S01]  /*0070*/  ISETP.GE.AND P0, PT, R0.reuse, 0x1, PT ;  /* 0x000000010000780c */ /* 0x041fe20003f06270 */
[----:B---3--:R-:W-:Y:S01]  /*0080*/  IMAD R2, R0, UR4, RZ ;  /* 0x0000000400027c24 */ /* 0x008fe2000f8e02ff */
[----:B------:R-:W0:Y:S04]  /*0090*/  LDCU.64 UR4, c[0x0][0x358] ;  /* 0x00006b00ff0477ac */ /* 0x000e280008000a00 */
[----:B------:R-:W-:-:S05]  /*00a0*/  SHF.L.U32 R3, R2, 0x4, RZ ;  /* 0x0000000402037819 */ /* 0x000fca00000006ff */
[----:B-1----:R-:W-:Y:S02]  /*00b0*/  IMAD R2, R4, R0, R3 ;  /* 0x0000000004027224 */ /* 0x002fe400078e0203 */
[----:B--2---:R-:W-:Y:S01]  /*00c0*/  IMAD R3, R6, 0x10, R5 ;  /* 0x0000001006037824 */ /* 0x004fe200078e0205 */
[----:B------:R-:W-:Y:S06]  /*00d0*/  @!P0 BRA `(.L_x_0) ;  /* 0x0000000800a48947 */ /* 0x000fec0003800000 */
[C---:B------:R-:W-:Y:S01]  /*00e0*/  ISETP.GE.U32.AND P1, PT, R0.reuse, 0x8, PT ;  /* 0x000000080000780c */ /* 0x040fe20003f26070 */
[----:B------:R-:W-:Y:S01]  /*00f0*/  HFMA2 R28, -RZ, RZ, 0, 0 ;  /* 0x00000000ff1c7431 */ /* 0x000fe200000001ff */
[----:B------:R-:W-:Y:S01]  /*0100*/  LOP3.LUT R4, R0, 0x7, RZ, 0xc0, !PT ;  /* 0x0000000700047812 */ /* 0x000fe200078ec0ff */
[----:B------:R-:W-:-:S03]  /*0110*/  IMAD.MOV.U32 R7, RZ, RZ, RZ ;  /* 0x000000ffff077224 */ /* 0x000fc600078e00ff */
[----:B------:R-:W-:-:S07]  /*0120*/  ISETP.NE.AND P0, PT, R4, RZ, PT ;  /* 0x000000ff0400720c */ /* 0x000fce0003f05270 */
[----:B------:R-:W-:Y:S06]  /*0130*/  @!P1 BRA `(.L_x_1) ;  /* 0x0000000400389947 */ /* 0x000fec0003800000 */
[----:B------:R-:W1:Y:S01]  /*0140*/  LDC.64 R8, c[0x0][0x380] ;  /* 0x0000e000ff087b82 */ /* 0x000e620000000a00 */
[----:B------:R-:W-:Y:S01]  /*0150*/  IADD3 R5, PT, PT, R5, R0, RZ ;  /* 0x0000000005057210 */ /* 0x000fe20007ffe0ff */
[C-C-:B------:R-:W-:Y:S01]  /*0160*/  IMAD R25, R0.reuse, 0x3, R3.reuse ;  /* 0x0000000300197824 */ /* 0x140fe200078e0203 */
[C---:B------:R-:W-:Y:S01]  /*0170*/  LOP3.LUT R7, R0.reuse, 0x7ffffff8, RZ, 0xc0, !PT ;  /* 0x7ffffff800077812 */ /* 0x040fe200078ec0ff */
[C---:B------:R-:W-:Y:S01]  /*0180*/  IMAD R29, R0.reuse, 0x5, R3 ;  /* 0x00000005001d7824 */ /* 0x040fe200078e0203 */
[-C--:B------:R-:W-:Y:S01]  /*0190*/  LEA R27, R0, R3.reuse, 0x2 ;  /* 0x00000003001b7211 */ /* 0x080fe200078e10ff */
[----:B------:R-:W-:Y:S01]  /*01a0*/  IMAD R5, R6, 0x10, R5 ;  /* 0x0000001006057824 */ /* 0x000fe200078e0205 */
[----:B------:R-:W-:Y:S01]  /*01b0*/  MOV R26, R3 ;  /* 0x00000003001a7202 */ /* 0x000fe20000000f00 */
[----:B------:R-:W-:Y:S02]  /*01c0*/  IMAD R24, R0, 0x7, R3 ;  /* 0x0000000700187824 */ /* 0x000fe400078e0203 */
[----:B------:R-:W-:-:S02]  /*01d0*/  IMAD.MOV.U32 R28, RZ, RZ, RZ ;  /* 0x000000ffff1c7224 */ /* 0x000fc400078e00ff */
[----:B------:R-:W-:Y:S02]  /*01e0*/  IMAD.MOV R6, RZ, RZ, -R7 ;  /* 0x000000ffff067224 */ /* 0x000fe400078e0a07 */
[----:B-1----:R-:W-:-:S03]  /*01f0*/  IMAD.WIDE.U32 R8, R2, 0x8, R8 ;  /* 0x0000000802087825 */ /* 0x002fc600078e0008 */
[----:B------:R-:W-:Y:S01]  /*0200*/  IADD3 R12, P1, PT, R8, 0x20, RZ ;  /* 0x00000020080c7810 */ /* 0x000fe20007f3e0ff */
[----:B------:R-:W-:-:S03]  /*0210*/  IMAD R8, R0, 0x6, R3 ;  /* 0x0000000600087824 */ /* 0x000fc600078e0203 */
[----:B------:R-:W-:Y:S01]  /*0220*/  IADD3.X R13, PT, PT, RZ, R9, RZ, P1, !PT ;  /* 0x00000009ff0d7210 */ /* 0x000fe20000ffe4ff */
[----:B------:R-:W-:-:S08]  /*0230*/  IMAD R9, R0, 0x2, R3 ;  /* 0x0000000200097824 */ /* 0x000fd000078e0203 */
.L_x_2:
[----:B-1----:R-:W1:Y:S01]  /*0240*/  LDC.64 R10, c[0x0][0x388] ;  /* 0x0000e200ff0a7b82 */ /* 0x002e620000000a00 */
[----:B0-2---:R-:W2:Y:S04]  /*0250*/  LDG.E.64 R22, desc[UR4][R12.64+-0x20] ;  /* 0xffffe0040c167981 */ /* 0x005ea8000c1e1b00 */
[----:B------:R-:W3:Y:S01]  /*0260*/  LDG.E.64 R16, desc[UR4][R12.64+-0x18] ;  /* 0xffffe8040c107981 */ /* 0x000ee2000c1e1b00 */
[----:B-1----:R-:W-:-:S06]  /*0270*/  IMAD.WIDE.U32 R20, R26, 0x8, R10 ;  /* 0x000000081a147825 */ /* 0x002fcc00078e000a */
[----:B------:R-:W2:Y:S01]  /*0280*/  LDG.E.64 R20, desc[UR4][R20.64] ;  /* 0x0000000414147981 */ /* 0x000ea2000c1e1b00 */
[----:B------:R-:W-:-:S06]  /*0290*/  IMAD.WIDE.U32 R14, R5, 0x8, R10 ;  /* 0x00000008050e7825 */ /* 0x000fcc00078e000a */
[----:B------:R-:W3:Y:S01]  /*02a0*/  LDG.E.64 R14, desc[UR4][R14.64] ;  /* 0x000000040e0e7981 */ /* 0x000ee2000c1e1b00 */
[----:B------:R-:W2:Y:S02]  /*02b0*/  F2F.F64.F32 R18, R28 ;  /* 0x0000001c00127310 */ /* 0x000ea40000201800 */
[----:B--2---:R-:W-:Y:S01]  /*02c0*/  DFMA R22, R22, R20, R18 ;  /* 0x000000141616722b */ /* 0x004fe20000000012 */
[----:B------:R-:W-:-:S05]  /*02d0*/  IMAD.WIDE.U32 R20, R9, 0x8, R10 ;  /* 0x0000000809147825 */ /* 0x000fca00078e000a */
[----:B------:R0:W1:Y:S01]  /*02e0*/  F2F.F32.F64 R28, R22 ;  /* 0x00000016001c7310 */ /* 0x0000620000301000 */
[----:B------:R-:W2:Y:S04]  /*02f0*/  LDG.E.64 R20, desc[UR4][R20.64] ;  /* 0x0000000414147981 */ /* 0x000ea8000c1e1b00 */
[----:B0-----:R-:W2:Y:S03]  /*0300*/  LDG.E.64 R22, desc[UR4][R12.64+-0x10] ;  /* 0xfffff0040c167981 */ /* 0x001ea6000c1e1b00 */
[----:B-1----:R-:W3:Y:S02]  /*0310*/  F2F.F64.F32 R18, R28 ;  /* 0x0000001c00127310 */ /* 0x002ee40000201800 */
[----:B---3--:R-:W-:Y:S01]  /*0320*/  DFMA R18, R16, R14, R18 ;  /* 0x0000000e1012722b */ /* 0x008fe20000000012 */
[----:B------:R-:W-:Y:S01]  /*0330*/  IMAD.WIDE.U32 R14, R25, 0x8, R10 ;  /* 0x00000008190e7825 */ /* 0x000fe200078e000a */
[----:B------:R-:W3:Y:S05]  /*0340*/  LDG.E.64 R16, desc[UR4][R12.64+-0x8] ;  /* 0xfffff8040c107981 */ /* 0x000eea000c1e1b00 */
[----:B------:R-:W3:Y:S03]  /*0350*/  LDG.E.64 R14, desc[UR4][R14.64] ;  /* 0x000000040e0e7981 */ /* 0x000ee6000c1e1b00 */
[----:B------:R-:W0:Y:S08]  /*0360*/  F2F.F32.F64 R18, R18 ;  /* 0x0000001200127310 */ /* 0x000e300000301000 */
[----:B0-----:R-:W2:Y:S02]  /*0370*/  F2F.F64.F32 R18, R18 ;  /* 0x0000001200127310 */ /* 0x001ea40000201800 */
[----:B--2---:R-:W-:-:S06]  /*0380*/  DFMA R22, R22, R20, R18 ;  /* 0x000000141616722b */ /* 0x004fcc0000000012 */
[----:B------:R-:W0:Y:S08]  /*0390*/  F2F.F32.F64 R28, R22 ;  /* 0x00000016001c7310 */ /* 0x000e300000301000 */
[----:B0-----:R-:W3:Y:S02]  /*03a0*/  F2F.F64.F32 R20, R28 ;  /* 0x0000001c00147310 */ /* 0x001ee40000201800 */
[----:B---3--:R-:W-:Y:S01]  /*03b0*/  DFMA R20, R16, R14, R20 ;  /* 0x0000000e1014722b */ /* 0x008fe20000000014 */
[--C-:B------:R-:W-:Y:S01]  /*03c0*/  IMAD.WIDE.U32 R16, R27, 0x8, R10.reuse ;  /* 0x000000081b107825 */ /* 0x100fe200078e000a */
[----:B------:R-:W2:Y:S05]  /*03d0*/  LDG.E.64 R14, desc[UR4][R12.64] ;  /* 0x000000040c0e7981 */ /* 0x000eaa000c1e1b00 */
[----:B------:R-:W2:Y:S01]  /*03e0*/  LDG.E.64 R16, desc[UR4][R16.64] ;  /* 0x0000000410107981 */ /* 0x000ea2000c1e1b00 */
[----:B------:R-:W-:Y:S01]  /*03f0*/  IMAD.WIDE.U32 R18, R29, 0x8, R10 ;  /* 0x000000081d127825 */ /* 0x000fe200078e000a */
[----:B------:R0:W1:Y:S05]  /*0400*/  F2F.F32.F64 R22, R20 ;  /* 0x0000001400167310 */ /* 0x00006a0000301000 */
[----:B------:R-:W3:Y:S04]  /*0410*/  LDG.E.64 R18, desc[UR4][R18.64] ;  /* 0x0000000412127981 */ /* 0x000ee8000c1e1b00 */
[----:B0-----:R-:W3:Y:S01]  /*0420*/  LDG.E.64 R20, desc[UR4][R12.64+0x8] ;  /* 0x000008040c147981 */ /* 0x001ee2000c1e1b00 */
[----:B-1----:R-:W2:Y:S02]  /*0430*/  F2F.F64.F32 R22, R22 ;  /* 0x0000001600167310 */ /* 0x002ea40000201800 */
[----:B--2---:R-:W-:-:S06]  /*0440*/  DFMA R16, R14, R16, R22 ;  /* 0x000000100e10722b */ /* 0x004fcc0000000016 */
[----:B------:R0:W1:Y:S04]  /*0450*/  F2F.F32.F64 R28, R16 ;  /* 0x00000010001c7310 */ /* 0x0000680000301000 */
[----:B0-----:R-:W2:Y:S04]  /*0460*/  LDG.E.64 R16, desc[UR4][R12.64+0x10] ;  /* 0x000010040c107981 */ /* 0x001ea8000c1e1b00 */
[----:B-1----:R-:W3:Y:S02]  /*0470*/  F2F.F64.F32 R14, R28 ;  /* 0x0000001c000e7310 */ /* 0x002ee40000201800 */
[----:B---3--:R-:W-:Y:S01]  /*0480*/  DFMA R18, R20, R18, R14 ;  /* 0x000000121412722b */ /* 0x008fe2000000000e */
[--C-:B------:R-:W-:Y:S01]  /*0490*/  IMAD.WIDE.U32 R14, R8, 0x8, R10.reuse ;  /* 0x00000008080e7825 */ /* 0x100fe200078e000a */
[----:B------:R0:W3:Y:S05]  /*04a0*/  LDG.E.64 R20, desc[UR4][R12.64+0x18] ;  /* 0x000018040c147981 */ /* 0x0000ea000c1e1b00 */
[----:B------:R-:W2:Y:S01]  /*04b0*/  LDG.E.64 R14, desc[UR4][R14.64] ;  /* 0x000000040e0e7981 */ /* 0x000ea2000c1e1b00 */
[----:B------:R-:W-:-:S06]  /*04c0*/  IMAD.WIDE.U32 R10, R24, 0x8, R10 ;  /* 0x00000008180a7825 */ /* 0x000fcc00078e000a */
[----:B------:R-:W3:Y:S01]  /*04d0*/  LDG.E.64 R10, desc[UR4][R10.64] ;  /* 0x000000040a0a7981 */ /* 0x000ee2000c1e1b00 */
[----:B------:R-:W1:Y:S08]  /*04e0*/  F2F.F32.F64 R18, R18 ;  /* 0x0000001200127310 */ /* 0x000e700000301000 */
[----:B-1----:R-:W2:Y:S01]  /*04f0*/  F2F.F64.F32 R22, R18 ;  /* 0x0000001200167310 */ /* 0x002ea20000201800 */
[----:B------:R-:W-:-:S04]  /*0500*/  IADD3 R6, PT, PT, R6, 0x8, RZ ;  /* 0x0000000806067810 */ /* 0x000fc80007ffe0ff */
[----:B------:R-:W-:Y:S02]  /*0510*/  ISETP.NE.AND P1, PT, R6, RZ, PT ;  /* 0x000000ff0600720c */ /* 0x000fe40003f25270 */
[----:B0-----:R-:W-:Y:S01]  /*0520*/  IADD3 R12, P2, PT, R12, 0x40, RZ ;  /* 0x000000400c0c7810 */ /* 0x001fe20007f5e0ff */
[C---:B------:R-:W-:Y:S01]  /*0530*/  IMAD R25, R0.reuse, 0x8, R25 ;  /* 0x0000000800197824 */ /* 0x040fe200078e0219 */
[C---:B------:R-:W-:Y:S01]  /*0540*/  LEA R5, R0.reuse, R5, 0x3 ;  /* 0x0000000500057211 */ /* 0x040fe200078e18ff */
[C---:B------:R-:W-:Y:S01]  /*0550*/  IMAD R8, R0.reuse, 0x8, R8 ;  /* 0x0000000800087824 */ /* 0x040fe200078e0208 */
[C---:B------:R-:W-:Y:S01]  /*0560*/  LEA R9, R0.reuse, R9, 0x3 ;  /* 0x0000000900097211 */ /* 0x040fe200078e18ff */
[----:B------:R-:W-:Y:S01]  /*0570*/  IMAD.X R13, RZ, RZ, R13, P2 ;  /* 0x000000ffff0d7224 */ /* 0x000fe200010e060d */
[C---:B------:R-:W-:Y:S02]  /*0580*/  LEA R27, R0.reuse, R27, 0x3 ;  /* 0x0000001b001b7211 */ /* 0x040fe400078e18ff */
[----:B------:R-:W-:-:S02]  /*0590*/  LEA R29, R0, R29, 0x3 ;  /* 0x0000001d001d7211 */ /* 0x000fc400078e18ff */
[C---:B------:R-:W-:Y:S02]  /*05a0*/  LEA R24, R0.reuse, R24, 0x3 ;  /* 0x0000001800187211 */ /* 0x040fe400078e18ff */
[----:B------:R-:W-:Y:S01]  /*05b0*/  LEA R26, R0, R26, 0x3 ;  /* 0x0000001a001a7211 */ /* 0x000fe200078e18ff */
[----:B--2---:R-:W-:-:S10]  /*05c0*/  DFMA R22, R16, R14, R22 ;  /* 0x0000000e1016722b */ /* 0x004fd40000000016 */
[----:B------:R-:W0:Y:S08]  /*05d0*/  F2F.F32.F64 R22, R22 ;  /* 0x0000001600167310 */ /* 0x000e300000301000 */
[----:B0-----:R-:W3:Y:S02]  /*05e0*/  F2F.F64.F32 R16, R22 ;  /* 0x0000001600107310 */ /* 0x001ee40000201800 */
[----:B---3--:R-:W-:-:S06]  /*05f0*/  DFMA R16, R20, R10, R16 ;  /* 0x0000000a1410722b */ /* 0x008fcc0000000010 */
[----:B------:R1:W2:Y:S01]  /*0600*/  F2F.F32.F64 R28, R16 ;  /* 0x00000010001c7310 */ /* 0x0002a20000301000 */
[----:B------:R-:W-:Y:S05]  /*0610*/  @P1 BRA `(.L_x_2) ;  /* 0xfffffffc00081947 */ /* 0x000fea000383ffff */
.L_x_1:
[----:B------:R-:W-:Y:S05]  /*0620*/  @!P0 BRA `(.L_x_3) ;  /* 0x00000004004c8947 */ /* 0x000fea0003800000 */
[----:B------:R-:W-:Y:S02]  /*0630*/  ISETP.GE.U32.AND P1, PT, R4, 0x4, PT ;  /* 0x000000040400780c */ /* 0x000fe40003f26070 */
[----:B------:R-:W-:-:S04]  /*0640*/  LOP3.LUT R6, R0, 0x3, RZ, 0xc0, !PT ;  /* 0x0000000300067812 */ /* 0x000fc800078ec0ff */
[----:B------:R-:W-:-:S07]  /*0650*/  ISETP.NE.AND P0, PT, R6, RZ, PT ;  /* 0x000000ff0600720c */ /* 0x000fce0003f05270 */
[----:B------:R-:W-:Y:S06]  /*0660*/  @!P1 BRA `(.L_x_4) ;  /* 0x0000000000989947 */ /* 0x000fec0003800000 */
[----:B------:R-:W3:Y:S01]  /*0670*/  LDC.64 R4, c[0x0][0x380] ;  /* 0x0000e000ff047b82 */ /* 0x000ee20000000a00 */
[----:B------:R-:W-:Y:S01]  /*0680*/  IMAD.IADD R9, R2, 0x1, R7 ;  /* 0x0000000102097824 */ /* 0x000fe200078e0207 */
[----:B------:R-:W4:Y:S01]  /*0690*/  LDCU.64 UR6, c[0x0][0x380] ;  /* 0x00007000ff0677ac */ /* 0x000f220008000a00 */
[----:B------:R-:W-:-:S05]  /*06a0*/  IMAD R11, R7, R0, R3 ;  /* 0x00000000070b7224 */ /* 0x000fca00078e0203 */
[----:B------:R-:W5:Y:S01]  /*06b0*/  LDC.64 R20, c[0x0][0x388] ;  /* 0x0000e200ff147b82 */ /* 0x000f620000000a00 */
[----:B---3--:R-:W-:-:S06]  /*06c0*/  IMAD.WIDE.U32 R4, R9, 0x8, R4 ;  /* 0x0000000809047825 */ /* 0x008fcc00078e0004 */
[----:B0-----:R-:W3:Y:S01]  /*06d0*/  LDG.E.64 R4, desc[UR4][R4.64] ;  /* 0x0000000404047981 */ /* 0x001ee2000c1e1b00 */
[----:B-----5:R-:W-:-:S06]  /*06e0*/  IMAD.WIDE.U32 R8, R11, 0x8, R20 ;  /* 0x000000080b087825 */ /* 0x020fcc00078e0014 */
[----:B------:R-:W3:Y:S01]  /*06f0*/  LDG.E.64 R8, desc[UR4][R8.64] ;  /* 0x0000000408087981 */ /* 0x000ee2000c1e1b00 */
[----:B------:R-:W-:Y:S02]  /*0700*/  IADD3 R10, P1, PT, R2, R7, RZ ;  /* 0x00000007020a7210 */ /* 0x000fe40007f3e0ff */
[----:B------:R-:W-:Y:S02]  /*0710*/  IADD3 R15, PT, PT, R11, R0, RZ ;  /* 0x000000000b0f7210 */ /* 0x000fe40007ffe0ff */
[----:B------:R-:W-:Y:S02]  /*0720*/  IADD3.X R11, PT, PT, RZ, RZ, RZ, P1, !PT ;  /* 0x000000ffff0b7210 */ /* 0x000fe40000ffe4ff */
[----:B----4-:R-:W-:-:S04]  /*0730*/  LEA R18, P1, R10, UR6, 0x3 ;  /* 0x000000060a127c11 */ /* 0x010fc8000f8218ff */
[----:B------:R-:W-:Y:S01]  /*0740*/  LEA.HI.X R19, R10, UR7, R11, 0x3, P1 ;  /* 0x000000070a137c11 */ /* 0x000fe200088f1c0b */
[----:B------:R-:W-:-:S04]  /*0750*/  IMAD.WIDE.U32 R10, R15, 0x8, R20 ;  /* 0x000000080f0a7825 */ /* 0x000fc800078e0014 */
[----:B------:R-:W4:Y:S04]  /*0760*/  LDG.E.64 R12, desc[UR4][R18.64+0x8] ;  /* 0x00000804120c7981 */ /* 0x000f28000c1e1b00 */
[----:B------:R-:W4:Y:S01]  /*0770*/  LDG.E.64 R10, desc[UR4][R10.64] ;  /* 0x000000040a0a7981 */ /* 0x000f22000c1e1b00 */
[----:B------:R-:W-:-:S03]  /*0780*/  IMAD.IADD R23, R15, 0x1, R0 ;  /* 0x000000010f177824 */ /* 0x000fc600078e0200 */
[----:B------:R-:W5:Y:S01]  /*0790*/  LDG.E.64 R14, desc[UR4][R18.64+0x10] ;  /* 0x00001004120e7981 */ /* 0x000f62000c1e1b00 */
[----:B-1----:R-:W-:-:S06]  /*07a0*/  IMAD.WIDE.U32 R16, R23, 0x8, R20 ;  /* 0x0000000817107825 */ /* 0x002fcc00078e0014 */
[----:B------:R-:W5:Y:S01]  /*07b0*/  LDG.E.64 R16, desc[UR4][R16.64] ;  /* 0x0000000410107981 */ /* 0x000f62000c1e1b00 */
[----:B------:R-:W-:-:S05]  /*07c0*/  IADD3 R23, PT, PT, R23, R0, RZ ;  /* 0x0000000017177210 */ /* 0x000fca0007ffe0ff */
[----:B------:R-:W-:Y:S02]  /*07d0*/  IMAD.WIDE.U32 R20, R23, 0x8, R20 ;  /* 0x0000000817147825 */ /* 0x000fe400078e0014 */
[----:B------:R-:W5:Y:S04]  /*07e0*/  LDG.E.64 R22, desc[UR4][R18.64+0x18] ;  /* 0x0000180412167981 */ /* 0x000f68000c1e1b00 */
[----:B------:R-:W5:Y:S01]  /*07f0*/  LDG.E.64 R20, desc[UR4][R20.64] ;  /* 0x0000000414147981 */ /* 0x000f62000c1e1b00 */
[----:B--2---:R-:W3:Y:S01]  /*0800*/  F2F.F64.F32 R28, R28 ;  /* 0x0000001c001c7310 */ /* 0x004ee20000201800 */
[----:B------:R-:W-:Y:S01]  /*0810*/  IADD3 R7, PT, PT, R7, 0x4, RZ ;  /* 0x0000000407077810 */ /* 0x000fe20007ffe0ff */
[----:B---3--:R-:W-:-:S10]  /*0820*/  DFMA R4, R4, R8, R28 ;  /* 0x000000080404722b */ /* 0x008fd4000000001c */
[----:B------:R-:W0:Y:S08]  /*0830*/  F2F.F32.F64 R4, R4 ;  /* 0x0000000400047310 */ /* 0x000e300000301000 */
[----:B0-----:R-:W4:Y:S02]  /*0840*/  F2F.F64.F32 R8, R4 ;  /* 0x0000000400087310 */ /* 0x001f240000201800 */
[----:B----4-:R-:W-:-:S10]  /*0850*/  DFMA R8, R12, R10, R8 ;  /* 0x0000000a0c08722b */ /* 0x010fd40000000008 */
[----:B------:R-:W0:Y:S08]  /*0860*/  F2F.F32.F64 R8, R8 ;  /* 0x0000000800087310 */ /* 0x000e300000301000 */
[----:B0-----:R-:W5:Y:S02]  /*0870*/  F2F.F64.F32 R10, R8 ;  /* 0x00000008000a7310 */ /* 0x001f640000201800 */
[----:B-----5:R-:W-:-:S10]  /*0880*/  DFMA R10, R14, R16, R10 ;  /* 0x000000100e0a722b */ /* 0x020fd4000000000a */
[----:B------:R-:W0:Y:S08]  /*0890*/  F2F.F32.F64 R10, R10 ;  /* 0x0000000a000a7310 */ /* 0x000e300000301000 */
[----:B0-----:R-:W0:Y:S02]  /*08a0*/  F2F.F64.F32 R12, R10 ;  /* 0x0000000a000c7310 */ /* 0x001e240000201800 */
[----:B0-----:R-:W-:-:S06]  /*08b0*/  DFMA R12, R22, R20, R12 ;  /* 0x00000014160c722b */ /* 0x001fcc000000000c */
[----:B------:R3:W4:Y:S05]  /*08c0*/  F2F.F32.F64 R28, R12 ;  /* 0x0000000c001c7310 */ /* 0x00072a0000301000 */
.L_x_4:
[----:B------:R-:W-:Y:S05]  /*08d0*/  @!P0 BRA `(.L_x_3) ;  /* 0x0000000000a08947 */ /* 0x000fea0003800000 */
[----:B------:R-:W-:Y:S02]  /*08e0*/  ISETP.NE.AND P1, PT, R6, 0x1, PT ;  /* 0x000000010600780c */ /* 0x000fe40003f25270 */
[----:B------:R-:W-:-:S04]  /*08f0*/  LOP3.LUT R4, R0, 0x1, RZ, 0xc0, !PT ;  /* 0x0000000100047812 */ /* 0x000fc800078ec0ff */
[----:B------:R-:W-:-:S07]  /*0900*/  ISETP.NE.U32.AND P0, PT, R4, 0x1, PT ;  /* 0x000000010400780c */ /* 0x000fce0003f05070 */
[----:B------:R-:W-:Y:S06]  /*0910*/  @!P1 BRA `(.L_x_5) ;  /* 0x0000000000609947 */ /* 0x000fec0003800000 */
[----:B------:R-:W5:Y:S01]  /*0920*/  LDC.64 R4, c[0x0][0x380] ;  /* 0x0000e000ff047b82 */ /* 0x000f620000000a00 */
[----:B------:R-:W-:Y:S01]  /*0930*/  IMAD.IADD R9, R2, 0x1, R7 ;  /* 0x0000000102097824 */ /* 0x000fe200078e0207 */
[----:B------:R-:W1:Y:S01]  /*0940*/  LDCU.64 UR6, c[0x0][0x380] ;  /* 0x00007000ff0677ac */ /* 0x000e620008000a00 */
[----:B---3--:R-:W-:-:S05]  /*0950*/  IMAD R13, R7, R0, R3 ;  /* 0x00000000070d7224 */ /* 0x008fca00078e0203 */
[----:B------:R-:W3:Y:S01]  /*0960*/  LDC.64 R10, c[0x0][0x388] ;  /* 0x0000e200ff0a7b82 */ /* 0x000ee20000000a00 */
[----:B-----5:R-:W-:-:S06]  /*0970*/  IMAD.WIDE.U32 R4, R9, 0x8, R4 ;  /* 0x0000000809047825 */ /* 0x020fcc00078e0004 */
[----:B0-----:R-:W5:Y:S01]  /*0980*/  LDG.E.64 R4, desc[UR4][R4.64] ;  /* 0x0000000404047981 */ /* 0x001f62000c1e1b00 */
[----:B---3--:R-:W-:-:S06]  /*0990*/  IMAD.WIDE.U32 R8, R13, 0x8, R10 ;  /* 0x000000080d087825 */ /* 0x008fcc00078e000a */
[----:B------:R-:W5:Y:S01]  /*09a0*/  LDG.E.64 R8, desc[UR4][R8.64] ;  /* 0x0000000408087981 */ /* 0x000f62000c1e1b00 */
[----:B------:R-:W-:Y:S02]  /*09b0*/  IADD3 R6, P1, PT, R2, R7, RZ ;  /* 0x0000000702067210 */ /* 0x000fe40007f3e0ff */
[----:B------:R-:W-:Y:S02]  /*09c0*/  IADD3 R15, PT, PT, R13, R0, RZ ;  /* 0x000000000d0f7210 */ /* 0x000fe40007ffe0ff */
[----:B------:R-:W-:Y:S02]  /*09d0*/  IADD3.X R13, PT, PT, RZ, RZ, RZ, P1, !PT ;  /* 0x000000ffff0d7210 */ /* 0x000fe40000ffe4ff */
[----:B-1----:R-:W-:Y:S01]  /*09e0*/  LEA R12, P1, R6, UR6, 0x3 ;  /* 0x00000006060c7c11 */ /* 0x002fe2000f8218ff */
[----:B------:R-:W-:-:S03]  /*09f0*/  IMAD.WIDE.U32 R10, R15, 0x8, R10 ;  /* 0x000000080f0a7825 */ /* 0x000fc600078e000a */
[----:B------:R-:W-:-:S03]  /*0a00*/  LEA.HI.X R13, R6, UR7, R13, 0x3, P1 ;  /* 0x00000007060d7c11 */ /* 0x000fc600088f1c0d */
[----:B------:R-:W3:Y:S04]  /*0a10*/  LDG.E.64 R10, desc[UR4][R10.64] ;  /* 0x000000040a0a7981 */ /* 0x000ee8000c1e1b00 */
[----:B------:R-:W3:Y:S01]  /*0a20*/  LDG.E.64 R12, desc[UR4][R12.64+0x8] ;  /* 0x000008040c0c7981 */ /* 0x000ee2000c1e1b00 */
[----:B--2-4-:R-:W5:Y:S01]  /*0a30*/  F2F.F64.F32 R28, R28 ;  /* 0x0000001c001c7310 */ /* 0x014f620000201800 */
[----:B------:R-:W-:Y:S01]  /*0a40*/  VIADD R7, R7, 0x2 ;  /* 0x0000000207077836 */ /* 0x000fe20000000000 */
[----:B-----5:R-:W-:-:S10]  /*0a50*/  DFMA R4, R4, R8, R28 ;  /* 0x000000080404722b */ /* 0x020fd4000000001c */
[----:B------:R-:W0:Y:S08]  /*0a60*/  F2F.F32.F64 R4, R4 ;  /* 0x0000000400047310 */ /* 0x000e300000301000 */
[----:B0-----:R-:W3:Y:S02]  /*0a70*/  F2F.F64.F32 R8, R4 ;  /* 0x0000000400087310 */ /* 0x001ee40000201800 */
[----:B---3--:R-:W-:-:S06]  /*0a80*/  DFMA R8, R12, R10, R8 ;  /* 0x0000000a0c08722b */ /* 0x008fcc0000000008 */
[----:B------:R0:W1:Y:S05]  /*0a90*/  F2F.F32.F64 R28, R8 ;  /* 0x00000008001c7310 */ /* 0x00006a0000301000 */
.L_x_5:
[----:B------:R-:W-:Y:S05]  /*0aa0*/  @P0 BRA `(.L_x_3) ;  /* 0x00000000002c0947 */ /* 0x000fea0003800000 */
[----:B------:R-:W5:Y:S01]  /*0ab0*/  LDC.64 R4, c[0x0][0x380] ;  /* 0x0000e000ff047b82 */ /* 0x000f620000000a00 */
[----:B------:R-:W-:Y:S01]  /*0ac0*/  IADD3 R11, PT, PT, R2, R7, RZ ;  /* 0x00000007020b7210 */ /* 0x000fe20007ffe0ff */
[----:B------:R-:W-:-:S06]  /*0ad0*/  IMAD R7, R7, R0, R3 ;  /* 0x0000000007077224 */ /* 0x000fcc00078e0203 */
[----:B0-----:R-:W0:Y:S01]  /*0ae0*/  LDC.64 R8, c[0x0][0x388] ;  /* 0x0000e200ff087b82 */ /* 0x001e220000000a00 */
[----:B-----5:R-:W-:-:S06]  /*0af0*/  IMAD.WIDE.U32 R4, R11, 0x8, R4 ;  /* 0x000000080b047825 */ /* 0x020fcc00078e0004 */
[----:B------:R-:W5:Y:S01]  /*0b00*/  LDG.E.64 R4, desc[UR4][R4.64] ;  /* 0x0000000404047981 */ /* 0x000f62000c1e1b00 */
[----:B0-----:R-:W-:-:S06]  /*0b10*/  IMAD.WIDE.U32 R6, R7, 0x8, R8 ;  /* 0x0000000807067825 */ /* 0x001fcc00078e0008 */
[----:B------:R-:W5:Y:S01]  /*0b20*/  LDG.E.64 R6, desc[UR4][R6.64] ;  /* 0x0000000406067981 */ /* 0x000f62000c1e1b00 */
[----:B-12-4-:R-:W5:Y:S02]  /*0b30*/  F2F.F64.F32 R8, R28 ;  /* 0x0000001c00087310 */ /* 0x016f640000201800 */
[----:B-----5:R-:W-:-:S06]  /*0b40*/  DFMA R8, R4, R6, R8 ;  /* 0x000000060408722b */ /* 0x020fcc0000000008 */
[----:B------:R0:W1:Y:S05]  /*0b50*/  F2F.F32.F64 R28, R8 ;  /* 0x00000008001c7310 */ /* 0x00006a0000301000 */
.L_x_3:
[----:B-12-4-:R-:W1:Y:S02]  /*0b60*/  F2F.F64.F32 R28, R28 ;  /* 0x0000001c001c7310 */ /* 0x016e640000201800 */
.L_x_0:
[----:B------:R-:W2:Y:S01]  /*0b70*/  LDC.64 R4, c[0x0][0x390] ;  /* 0x0000e400ff047b82 */ /* 0x000ea20000000a00 */
[----:B------:R-:W-:-:S05]  /*0b80*/  IADD3 R3, PT, PT, R2, R3, RZ ;  /* 0x0000000302037210 */ /* 0x000fca0007ffe0ff */
[----:B--2---:R-:W-:-:S05]  /*0b90*/  IMAD.WIDE R2, R3, 0x8, R4 ;  /* 0x0000000803027825 */ /* 0x004fca00078e0204 */
[----:B01----:R-:W-:Y:S01]  /*0ba0*/  STG.E.64 desc[UR4][R2.64], R28 ;  /* 0x0000001c02007986 */ /* 0x003fe2000c101b04 */
[----:B------:R-:W-:Y:S05]  /*0bb0*/  EXIT ;  /* 0x000000000000794d */ /* 0x000fea0003800000 */
.L_x_6:
[----:B------:R-:W-:-:S00]  /*0bc0*/  BRA `(.L_x_6) ;  /* 0xfffffffc00fc7947 */ /* 0x000fc0000383ffff */
[----:B------:R-:W-:-:S00]  /*0bd0*/  NOP ;  /* 0x0000000000007918 */ /* 0x000fc00000000000 */
        /* <DEDUP_REMOVED lines=10> */
.L_x_7:


//--------------------- .nv.shared.reserved.0     --------------------------
	.section	.nv.shared.reserved.0,"aw",@nobits
	.weak		__nv_reservedSMEM_offset_0_alias
	.size		__nv_reservedSMEM_offset_0_alias, 0, 64
	.other		__nv_reservedSMEM_offset_0_alias,@"STO_CUDA_RESERVED_SHARED STV_DEFAULT"
__nv_reservedSMEM_offset_0_alias:
	.zero		0
	.zero		64


//--------------------- .nv.constant0._Z10matmul_gpuPdS_S_i --------------------------
	.section	.nv.constant0._Z10matmul_gpuPdS_S_i,"a",@progbits
	.sectionflags	@""
	.align	4
.nv.constant0._Z10matmul_gpuPdS_S_i:
	.zero		924


//--------------------- SYMBOLS --------------------------

	.type		.nv.reservedSmem.offset0,@object
	.size		.nv.reservedSmem.offset0,0x4
